	.headerflags	@"EF_CUDA_TEXMODE_UNIFIED EF_CUDA_64BIT_ADDRESS EF_CUDA_ACCELERATORS EF_CUDA_SM90 EF_CUDA_VIRTUAL_SM(EF_CUDA_SM90)"
	.elftype	@"ET_EXEC"


//--------------------- .nv.info                  --------------------------
	.section	.nv.info,"",@"SHT_CUDA_INFO"
	.align	4


	//----- nvinfo : EIATTR_REGCOUNT
	.align		4
        /*0000*/ 	.byte	0x04, 0x2f
        /*0002*/ 	.short	(.L_3 - .L_2)
	.align		4
.L_2:
        /*0004*/ 	.word	index@(triton_poi_fused__native_batch_norm_legit_no_training_cat_relu_41)
        /*0008*/ 	.word	0x00000017


	//----- nvinfo : EIATTR_MIN_STACK_SIZE
	.align		4
.L_3:
        /*000c*/ 	.byte	0x04, 0x12
        /*000e*/ 	.short	(.L_5 - .L_4)
	.align		4
.L_4:
        /*0010*/ 	.word	index@(triton_poi_fused__native_batch_norm_legit_no_training_cat_relu_41)
        /*0014*/ 	.word	0x00000000


	//----- nvinfo : EIATTR_FRAME_SIZE
	.align		4
.L_5:
        /*0018*/ 	.byte	0x04, 0x11
        /*001a*/ 	.short	(.L_7 - .L_6)
	.align		4
.L_6:
        /*001c*/ 	.word	index@(triton_poi_fused__native_batch_norm_legit_no_training_cat_relu_41)
        /*0020*/ 	.word	0x00000000


	//----- nvinfo : EIATTR_MIN_STACK_SIZE
	.align		4
.L_7:
        /*0024*/ 	.byte	0x04, 0x12
        /*0026*/ 	.short	(.L_9 - .L_8)
	.align		4
.L_8:
        /*0028*/ 	.word	index@(triton_poi_fused__native_batch_norm_legit_no_training_cat_relu_41)
        /*002c*/ 	.word	0x00000000
.L_9:


//--------------------- .nv.info.triton_poi_fused__native_batch_norm_legit_no_training_cat_relu_41 --------------------------
	.section	.nv.info.triton_poi_fused__native_batch_norm_legit_no_training_cat_relu_41,"",@"SHT_CUDA_INFO"
	.sectionflags	@""
	.align	4


	//----- nvinfo : EIATTR_CUDA_API_VERSION
	.align		4
        /*0000*/ 	.byte	0x04, 0x37
        /*0002*/ 	.short	(.L_11 - .L_10)
.L_10:
        /*0004*/ 	.word	0x0000007c


	//----- nvinfo : EIATTR_KPARAM_INFO
	.align		4
.L_11:
        /*0008*/ 	.byte	0x04, 0x17
        /*000a*/ 	.short	(.L_13 - .L_12)
.L_12:
        /*000c*/ 	.word	0x00000000
        /*0010*/ 	.short	0x0008
        /*0012*/ 	.short	0x0040
        /*0014*/ 	.byte	0x00, 0xf0, 0x11, 0x00


	//----- nvinfo : EIATTR_KPARAM_INFO
	.align		4
.L_13:
        /*0018*/ 	.byte	0x04, 0x17
        /*001a*/ 	.short	(.L_15 - .L_14)
.L_14:
        /*001c*/ 	.word	0x00000000
        /*0020*/ 	.short	0x0007
        /*0022*/ 	.short	0x0038
        /*0024*/ 	.byte	0x00, 0xf4, 0x21, 0x00


	//----- nvinfo : EIATTR_KPARAM_INFO
	.align		4
.L_15:
        /*0028*/ 	.byte	0x04, 0x17
        /*002a*/ 	.short	(.L_17 - .L_16)
.L_16:
        /*002c*/ 	.word	0x00000000
        /*0030*/ 	.short	0x0006
        /*0032*/ 	.short	0x0030
        /*0034*/ 	.byte	0x00, 0xf4, 0x21, 0x00


	//----- nvinfo : EIATTR_KPARAM_INFO
	.align		4
.L_17:
        /*0038*/ 	.byte	0x04, 0x17
        /*003a*/ 	.short	(.L_19 - .L_18)
.L_18:
        /*003c*/ 	.word	0x00000000
        /*0040*/ 	.short	0x0005
        /*0042*/ 	.short	0x0028
        /*0044*/ 	.byte	0x00, 0xf4, 0x21, 0x00


	//----- nvinfo : EIATTR_KPARAM_INFO
	.align		4
.L_19:
        /*0048*/ 	.byte	0x04, 0x17
        /*004a*/ 	.short	(.L_21 - .L_20)
.L_20:
        /*004c*/ 	.word	0x00000000
        /*0050*/ 	.short	0x0004
        /*0052*/ 	.short	0x0020
        /*0054*/ 	.byte	0x00, 0xf4, 0x21, 0x00


	//----- nvinfo : EIATTR_KPARAM_INFO
	.align		4
.L_21:
        /*0058*/ 	.byte	0x04, 0x17
        /*005a*/ 	.short	(.L_23 - .L_22)
.L_22:
        /*005c*/ 	.word	0x00000000
        /*0060*/ 	.short	0x0003
        /*0062*/ 	.short	0x0018
        /*0064*/ 	.byte	0x00, 0xf4, 0x21, 0x00


	//----- nvinfo : EIATTR_KPARAM_INFO
	.align		4
.L_23:
        /*0068*/ 	.byte	0x04, 0x17
        /*006a*/ 	.short	(.L_25 - .L_24)
.L_24:
        /*006c*/ 	.word	0x00000000
        /*0070*/ 	.short	0x0002
        /*0072*/ 	.short	0x0010
        /*0074*/ 	.byte	0x00, 0xf4, 0x21, 0x00


	//----- nvinfo : EIATTR_KPARAM_INFO
	.align		4
.L_25:
        /*0078*/ 	.byte	0x04, 0x17
        /*007a*/ 	.short	(.L_27 - .L_26)
.L_26:
        /*007c*/ 	.word	0x00000000
        /*0080*/ 	.short	0x0001
        /*0082*/ 	.short	0x0008
        /*0084*/ 	.byte	0x00, 0xf4, 0x21, 0x00


	//----- nvinfo : EIATTR_KPARAM_INFO
	.align		4
.L_27:
        /*0088*/ 	.byte	0x04, 0x17
        /*008a*/ 	.short	(.L_29 - .L_28)
.L_28:
        /*008c*/ 	.word	0x00000000
        /*0090*/ 	.short	0x0000
        /*0092*/ 	.short	0x0000
        /*0094*/ 	.byte	0x00, 0xf4, 0x21, 0x00


	//----- nvinfo : EIATTR_SPARSE_MMA_MASK
	.align		4
.L_29:
        /*0098*/ 	.byte	0x03, 0x50
        /*009a*/ 	.short	0x0000


	//----- nvinfo : EIATTR_MAXREG_COUNT
	.align		4
        /*009c*/ 	.byte	0x03, 0x1b
        /*009e*/ 	.short	0x00ff


	//----- nvinfo : EIATTR_EXIT_INSTR_OFFSETS
	.align		4
        /*00a0*/ 	.byte	0x04, 0x1c
        /*00a2*/ 	.short	(.L_31 - .L_30)


	//   ....[0]....
.L_30:
        /*00a4*/ 	.word	0x00000520


	//----- nvinfo : EIATTR_REQNTID
	.align		4
.L_31:
        /*00a8*/ 	.byte	0x04, 0x10
        /*00aa*/ 	.short	(.L_33 - .L_32)
.L_32:
        /*00ac*/ 	.word	0x00000080
        /*00b0*/ 	.word	0x00000001
        /*00b4*/ 	.word	0x00000001


	//----- nvinfo : EIATTR_CBANK_PARAM_SIZE
	.align		4
.L_33:
        /*00b8*/ 	.byte	0x03, 0x19
        /*00ba*/ 	.short	0x0044


	//----- nvinfo : EIATTR_PARAM_CBANK
	.align		4
        /*00bc*/ 	.byte	0x04, 0x0a
        /*00be*/ 	.short	(.L_35 - .L_34)
	.align		4
.L_34:
        /*00c0*/ 	.word	index@(.nv.constant0.triton_poi_fused__native_batch_norm_legit_no_training_cat_relu_41)
        /*00c4*/ 	.short	0x0210
        /*00c6*/ 	.short	0x0044


	//----- nvinfo : EIATTR_SW_WAR
	.align		4
.L_35:
        /*00c8*/ 	.byte	0x04, 0x36
        /*00ca*/ 	.short	(.L_37 - .L_36)
.L_36:
        /*00cc*/ 	.word	0x00000008
.L_37:


//--------------------- .nv.callgraph             --------------------------
	.section	.nv.callgraph,"",@"SHT_CUDA_CALLGRAPH"
	.align	4
	.sectionentsize	8
	.align		4
        /*0000*/ 	.word	0x00000000
	.align		4
        /*0004*/ 	.word	0xffffffff
	.align		4
        /*0008*/ 	.word	0x00000000
	.align		4
        /*000c*/ 	.word	0xfffffffe
	.align		4
        /*0010*/ 	.word	0x00000000
	.align		4
        /*0014*/ 	.word	0xfffffffd
	.align		4
        /*0018*/ 	.word	0x00000000
	.align		4
        /*001c*/ 	.word	0xfffffffc


//--------------------- .nv.constant4             --------------------------
	.section	.nv.constant4,"a",@progbits
	.align	8
	.align		8
.nv.constant4:
        /*0000*/ 	.dword	_$_str
	.align		8
        /*0008*/ 	.dword	_$_str_$_2


//--------------------- .text.triton_poi_fused__native_batch_norm_legit_no_training_cat_relu_41 --------------------------
	.section	.text.triton_poi_fused__native_batch_norm_legit_no_training_cat_relu_41,"ax",@progbits
	.align	128
        .global         triton_poi_fused__native_batch_norm_legit_no_training_cat_relu_41
        .type           triton_poi_fused__native_batch_norm_legit_no_training_cat_relu_41,@function
        .size           triton_poi_fused__native_batch_norm_legit_no_training_cat_relu_41,(.L_x_1 - triton_poi_fused__native_batch_norm_legit_no_training_cat_relu_41)
        .other          triton_poi_fused__native_batch_norm_legit_no_training_cat_relu_41,@"STO_CUDA_ENTRY STV_DEFAULT"
triton_poi_fused__native_batch_norm_legit_no_training_cat_relu_41:
.text.triton_poi_fused__native_batch_norm_legit_no_training_cat_relu_41:
[----:B------:R-:W-:Y:S01]  /*0000*/  LDC R1, c[0x0][0x28] ;  /* 0x00000a00ff017b82 */ /* 0x000fe20000000800 */
[----:B------:R-:W1:Y:S07]  /*0010*/  S2R R0, SR_TID.X ;  /* 0x0000000000007919 */ /* 0x000e6e0000002100 */
[----:B------:R-:W2:Y:S01]  /*0020*/  LDC.64 R4, c[0x0][0x228] ;  /* 0x00008a00ff047b82 */ /* 0x000ea20000000a00 */
[----:B------:R-:W-:Y:S01]  /*0030*/  ULDC.64 UR4, c[0x0][0x208] ;  /* 0x0000820000047ab9 */ /* 0x000fe20000000a00 */
[----:B------:R-:W-:Y:S01]  /*0040*/  ULDC.64 UR6, c[0x0][0x218] ;  /* 0x0000860000067ab9 */ /* 0x000fe20000000a00 */
[----:B------:R-:W3:Y:S01]  /*0050*/  S2R R3, SR_CTAID.X ;  /* 0x0000000000037919 */ /* 0x000ee20000002500 */
[----:B-1----:R-:W-:-:S05]  /*0060*/  IMAD.SHL.U32 R0, R0, 0x2, RZ ;  /* 0x0000000200007824 */ /* 0x002fca00078e00ff */
[----:B------:R-:W-:-:S05]  /*0070*/  LOP3.LUT R0, R0, 0xfe, RZ, 0xc0, !PT ;  /* 0x000000fe00007812 */ /* 0x000fca00078ec0ff */
[----:B---3--:R-:W-:-:S05]  /*0080*/  IMAD R0, R3, 0x100, R0 ;  /* 0x0000010003007824 */ /* 0x008fca00078e0200 */
[----:B------:R-:W-:-:S04]  /*0090*/  SHF.R.S32.HI R3, RZ, 0x1f, R0 ;  /* 0x0000001fff037819 */ /* 0x000fc80000011400 */
[----:B------:R-:W-:-:S04]  /*00a0*/  LEA.HI R8, R3, R0, RZ, 0x4 ;  /* 0x0000000003087211 */ /* 0x000fc800078f20ff */
[----:B------:R-:W-:-:S05]  /*00b0*/  SHF.R.S32.HI R6, RZ, 0x4, R8 ;  /* 0x00000004ff067819 */ /* 0x000fca0000011408 */
[----:B------:R-:W-:-:S05]  /*00c0*/  IMAD.HI R2, R6, 0x2aaaaaab, RZ ;  /* 0x2aaaaaab06027827 */ /* 0x000fca00078e02ff */
[----:B------:R-:W-:-:S04]  /*00d0*/  SHF.R.U32.HI R3, RZ, 0x1f, R2 ;  /* 0x0000001fff037819 */ /* 0x000fc80000011602 */
[----:B------:R-:W-:-:S05]  /*00e0*/  LEA.HI R3, R2, R3, RZ, 0x19 ;  /* 0x0000000302037211 */ /* 0x000fca00078fc8ff */
[----:B------:R-:W-:Y:S02]  /*00f0*/  IMAD R6, R3, -0x300, R6 ;  /* 0xfffffd0003067824 */ /* 0x000fe400078e0206 */
[----:B------:R-:W-:Y:S01]  /*0100*/  IMAD.HI R10, R0, 0x2aaaaaab, RZ ;  /* 0x2aaaaaab000a7827 */ /* 0x000fe200078e02ff */
[----:B------:R-:W-:Y:S01]  /*0110*/  LOP3.LUT R9, R8, 0xfffffff0, RZ, 0xc0, !PT ;  /* 0xfffffff008097812 */ /* 0x000fe200078ec0ff */
[----:B------:R-:W1:Y:S02]  /*0120*/  LDC.64 R2, c[0x0][0x210] ;  /* 0x00008400ff027b82 */ /* 0x000e640000000a00 */
[----:B--2---:R-:W-:-:S05]  /*0130*/  IMAD.WIDE R4, R6, 0x4, R4 ;  /* 0x0000000406047825 */ /* 0x004fca00078e0204 */
[----:B------:R2:W3:Y:S01]  /*0140*/  LDG.E.EL R7, desc[UR4][R4.64] ;  /* 0x0000000404077981 */ /* 0x0004e2000c2e1900 */
[----:B------:R-:W-:Y:S01]  /*0150*/  SHF.R.U32.HI R11, RZ, 0x1f, R10 ;  /* 0x0000001fff0b7819 */ /* 0x000fe2000001160a */
[----:B------:R-:W-:-:S03]  /*0160*/  IMAD.IADD R9, R0, 0x1, -R9 ;  /* 0x0000000100097824 */ /* 0x000fc600078e0a09 */
[----:B------:R-:W-:Y:S01]  /*0170*/  LEA.HI.SX32 R11, R10, R11, 0x15 ;  /* 0x0000000b0a0b7211 */ /* 0x000fe200078faaff */
[----:B------:R-:W-:-:S04]  /*0180*/  IMAD.SHL.U32 R10, R6, 0x10, RZ ;  /* 0x00000010060a7824 */ /* 0x000fc800078e00ff */
[C---:B------:R-:W-:Y:S01]  /*0190*/  IMAD.SHL.U32 R12, R11.reuse, 0x200, RZ ;  /* 0x000002000b0c7824 */ /* 0x040fe200078e00ff */
[----:B--2---:R-:W-:Y:S01]  /*01a0*/  SHF.R.S32.HI R4, RZ, 0x1f, R9 ;  /* 0x0000001fff047819 */ /* 0x004fe20000011409 */
[----:B------:R-:W-:-:S03]  /*01b0*/  IMAD R8, R11, -0x3000, R0 ;  /* 0xffffd0000b087824 */ /* 0x000fc600078e0200 */
[----:B------:R-:W-:Y:S01]  /*01c0*/  IADD3 R5, P0, P1, R10, R9, R12 ;  /* 0x000000090a057210 */ /* 0x000fe2000791e00c */
[----:B------:R-:W-:Y:S01]  /*01d0*/  IMAD R17, R11, 0x2e00, R8 ;  /* 0x00002e000b117824 */ /* 0x000fe200078e0208 */
[----:B------:R-:W-:Y:S01]  /*01e0*/  SHF.R.S32.HI R13, RZ, 0x1f, R12 ;  /* 0x0000001fff0d7819 */ /* 0x000fe2000001140c */
[----:B------:R-:W2:Y:S01]  /*01f0*/  LDC.64 R8, c[0x0][0x220] ;  /* 0x00008800ff087b82 */ /* 0x000ea20000000a00 */
[----:B------:R-:W-:Y:S01]  /*0200*/  SHF.R.S32.HI R10, RZ, 0x1f, R10 ;  /* 0x0000001fff0a7819 */ /* 0x000fe2000001140a */
[----:B-1----:R-:W-:Y:S01]  /*0210*/  IMAD.WIDE R16, R17, 0x4, R2 ;  /* 0x0000000411107825 */ /* 0x002fe200078e0202 */
[----:B------:R-:W-:Y:S02]  /*0220*/  LEA R18, P2, R5, UR6, 0x2 ;  /* 0x0000000605127c11 */ /* 0x000fe4000f8410ff */
[----:B------:R-:W-:Y:S02]  /*0230*/  CS2R R2, SRZ ;  /* 0x0000000000027805 */ /* 0x000fe4000001ff00 */
[----:B------:R-:W-:-:S02]  /*0240*/  IADD3.X R4, R10, R4, R13, P0, P1 ;  /* 0x000000040a047210 */ /* 0x000fc400007e240d */
[C---:B------:R-:W-:Y:S01]  /*0250*/  ISETP.GE.AND P1, PT, R6.reuse, 0x2e0, PT ;  /* 0x000002e00600780c */ /* 0x040fe20003f26270 */
[----:B------:R-:W1:Y:S01]  /*0260*/  LDC.64 R12, c[0x0][0x230] ;  /* 0x00008c00ff0c7b82 */ /* 0x000e620000000a00 */
[----:B------:R-:W-:Y:S02]  /*0270*/  ISETP.GT.AND P0, PT, R6, 0x2df, PT ;  /* 0x000002df0600780c */ /* 0x000fe40003f04270 */
[----:B------:R-:W-:-:S05]  /*0280*/  LEA.HI.X R19, R5, UR7, R4, 0x2, P2 ;  /* 0x0000000705137c11 */ /* 0x000fca00090f1404 */
[----:B------:R-:W4:Y:S01]  /*0290*/  LDC.64 R10, c[0x0][0x238] ;  /* 0x00008e00ff0a7b82 */ /* 0x000f220000000a00 */
[----:B------:R-:W-:-:S03]  /*02a0*/  CS2R R4, SRZ ;  /* 0x0000000000047805 */ /* 0x000fc6000001ff00 */
[----:B------:R-:W5:Y:S01]  /*02b0*/  @!P1 LDG.E.64 R2, desc[UR4][R16.64] ;  /* 0x0000000410029981 */ /* 0x000f62000c1e1b00 */
[----:B--2---:R-:W-:-:S03]  /*02c0*/  IMAD.WIDE R8, R6, 0x4, R8 ;  /* 0x0000000406087825 */ /* 0x004fc600078e0208 */
[----:B------:R-:W2:Y:S04]  /*02d0*/  @P0 LDG.E.64 R4, desc[UR4][R18.64+-0xb800] ;  /* 0xff48000412040981 */ /* 0x000ea8000c1e1b00 */
[----:B------:R1:W2:Y:S02]  /*02e0*/  LDG.E.EL R8, desc[UR4][R8.64] ;  /* 0x0000000408087981 */ /* 0x0002a4000c2e1900 */
[----:B-1----:R-:W-:-:S06]  /*02f0*/  IMAD.WIDE R12, R6, 0x4, R12 ;  /* 0x00000004060c7825 */ /* 0x002fcc00078e020c */
[----:B------:R-:W2:Y:S01]  /*0300*/  LDG.E.EL R12, desc[UR4][R12.64] ;  /* 0x000000040c0c7981 */ /* 0x000ea2000c2e1900 */
[----:B----4-:R-:W-:Y:S02]  /*0310*/  IMAD.WIDE R14, R6, 0x4, R10 ;  /* 0x00000004060e7825 */ /* 0x010fe400078e020a */
[----:B------:R-:W1:Y:S04]  /*0320*/  LDC.64 R10, c[0x0][0x240] ;  /* 0x00009000ff0a7b82 */ /* 0x000e680000000a00 */
[----:B------:R-:W4:Y:S01]  /*0330*/  LDG.E.EL R15, desc[UR4][R14.64] ;  /* 0x000000040e0f7981 */ /* 0x000f22000c2e1900 */
[----:B0-----:R-:W-:Y:S02]  /*0340*/  IMAD.MOV.U32 R9, RZ, RZ, 0x3e800000 ;  /* 0x3e800000ff097424 */ /* 0x001fe400078e00ff */
[----:B-1----:R-:W-:-:S04]  /*0350*/  IMAD.WIDE R10, R0, 0x4, R10 ;  /* 0x00000004000a7825 */ /* 0x002fc800078e020a */
[----:B---3--:R-:W-:Y:S02]  /*0360*/  FADD R20, R7, 9.9999997473787516356e-06 ;  /* 0x3727c5ac07147421 */ /* 0x008fe40000000000 */
[----:B------:R-:W0:Y:S02]  /*0370*/  LDC.64 R6, c[0x0][0x248] ;  /* 0x00009200ff067b82 */ /* 0x000e240000000a00 */
[----:B------:R-:W1:Y:S02]  /*0380*/  MUFU.SQRT R16, R20 ;  /* 0x0000001400107308 */ /* 0x000e640000002000 */
[C---:B-1----:R-:W-:Y:S02]  /*0390*/  FSETP.GT.AND P2, PT, R16.reuse, 8.50705917302346158658e+37, PT ;  /* 0x7e8000001000780b */ /* 0x042fe40003f44000 */
[----:B------:R-:W-:-:S11]  /*03a0*/  FSETP.GEU.AND P3, PT, R16, 1.175494350822287508e-38, PT ;  /* 0x008000001000780b */ /* 0x000fd60003f6e000 */
[----:B------:R-:W-:-:S04]  /*03b0*/  @P2 FMUL R16, R16, 0.25 ;  /* 0x3e80000010102820 */ /* 0x000fc80000400000 */
[----:B------:R-:W-:-:S06]  /*03c0*/  @!P3 FMUL R16, R16, 16777216 ;  /* 0x4b8000001010b820 */ /* 0x000fcc0000400000 */
[----:B------:R-:W1:Y:S01]  /*03d0*/  MUFU.RCP R16, R16 ;  /* 0x0000001000107308 */ /* 0x000e620000001000 */
[----:B------:R-:W-:Y:S02]  /*03e0*/  FSEL R9, R9, 1, P2 ;  /* 0x3f80000009097808 */ /* 0x000fe40001000000 */
[----:B-----5:R-:W-:Y:S02]  /*03f0*/  SEL R2, R2, RZ, !P1 ;  /* 0x000000ff02027207 */ /* 0x020fe40004800000 */
[----:B------:R-:W-:Y:S02]  /*0400*/  SEL R3, R3, RZ, !P1 ;  /* 0x000000ff03037207 */ /* 0x000fe40004800000 */
[----:B--2---:R-:W-:Y:S01]  /*0410*/  @P1 SEL R2, R4, RZ, P0 ;  /* 0x000000ff04021207 */ /* 0x004fe20000000000 */
[----:B------:R-:W-:Y:S01]  /*0420*/  @!P3 FMUL R9, R9, 16777216 ;  /* 0x4b8000000909b820 */ /* 0x000fe20000400000 */
[----:B------:R-:W-:-:S03]  /*0430*/  @P1 SEL R3, R5, RZ, P0 ;  /* 0x000000ff05031207 */ /* 0x000fc60000000000 */
[C---:B------:R-:W-:Y:S02]  /*0440*/  FADD R4, -R8.reuse, R2 ;  /* 0x0000000208047221 */ /* 0x040fe40000000100 */
[----:B------:R-:W-:Y:S01]  /*0450*/  FADD R8, -R8, R3 ;  /* 0x0000000308087221 */ /* 0x000fe20000000100 */
[----:B-1----:R-:W-:-:S04]  /*0460*/  FMUL R9, R16, R9 ;  /* 0x0000000910097220 */ /* 0x002fc80000400000 */
[-C--:B------:R-:W-:Y:S01]  /*0470*/  FMUL R4, R4, R9.reuse ;  /* 0x0000000904047220 */ /* 0x080fe20000400000 */
[----:B------:R-:W-:-:S03]  /*0480*/  FMUL R8, R8, R9 ;  /* 0x0000000908087220 */ /* 0x000fc60000400000 */
[C-C-:B----4-:R-:W-:Y:S01]  /*0490*/  FFMA R4, R12.reuse, R4, R15.reuse ;  /* 0x000000040c047223 */ /* 0x150fe2000000000f */
[----:B------:R-:W-:-:S04]  /*04a0*/  FFMA R8, R12, R8, R15 ;  /* 0x000000080c087223 */ /* 0x000fc8000000000f */
[----:B------:R-:W-:Y:S02]  /*04b0*/  FSETP.GEU.AND P0, PT, R4, RZ, PT ;  /* 0x000000ff0400720b */ /* 0x000fe40003f0e000 */
[----:B------:R-:W-:Y:S01]  /*04c0*/  FSETP.GEU.AND P1, PT, R8, RZ, PT ;  /* 0x000000ff0800720b */ /* 0x000fe20003f2e000 */
[----:B0-----:R-:W-:Y:S01]  /*04d0*/  IMAD.WIDE R6, R0, 0x4, R6 ;  /* 0x0000000400067825 */ /* 0x001fe200078e0206 */
[----:B------:R-:W-:Y:S02]  /*04e0*/  FSEL R4, R4, RZ, P0 ;  /* 0x000000ff04047208 */ /* 0x000fe40000000000 */
[----:B------:R-:W-:Y:S01]  /*04f0*/  FSEL R5, R8, RZ, P1 ;  /* 0x000000ff08057208 */ /* 0x000fe20000800000 */
[----:B------:R-:W-:Y:S04]  /*0500*/  STG.E.64 desc[UR4][R10.64], R2 ;  /* 0x000000020a007986 */ /* 0x000fe8000c101b04 */
[----:B------:R-:W-:Y:S01]  /*0510*/  STG.E.64 desc[UR4][R6.64], R4 ;  /* 0x0000000406007986 */ /* 0x000fe2000c101b04 */
[----:B------:R-:W-:Y:S05]  /*0520*/  EXIT ;  /* 0x000000000000794d */ /* 0x000fea0003800000 */
.L_x_0:
[----:B------:R-:W-:-:S00]  /*0530*/  BRA `(.L_x_0) ;  /* 0xfffffffc00fc7947 */ /* 0x000fc0000383ffff */
[----:B------:R-:W-:-:S00]  /*0540*/  NOP ;  /* 0x0000000000007918 */ /* 0x000fc00000000000 */
        /* <DEDUP_REMOVED lines=11> */
.L_x_1:


//--------------------- .nv.global.init           --------------------------
	.section	.nv.global.init,"aw",@progbits
.nv.global.init:
	.type		_$_str,@object
	.size		_$_str,(_$_str_$_2 - _$_str)
_$_str:
        /*0000*/ 	.byte	0x5f, 0x5f, 0x43, 0x55, 0x44, 0x41, 0x5f, 0x46, 0x54, 0x5a, 0x00
	.type		_$_str_$_2,@object
	.size		_$_str_$_2,(.L_1 - _$_str_$_2)
_$_str_$_2:
        /*000b*/ 	.byte	0x5f, 0x5f, 0x43, 0x55, 0x44, 0x41, 0x5f, 0x50, 0x52, 0x45, 0x43, 0x5f, 0x53, 0x51, 0x52, 0x54
        /*001b*/ 	.byte	0x00
.L_1:


//--------------------- .nv.constant0.triton_poi_fused__native_batch_norm_legit_no_training_cat_relu_41 --------------------------
	.section	.nv.constant0.triton_poi_fused__native_batch_norm_legit_no_training_cat_relu_41,"a",@progbits
	.sectionflags	@""
	.align	4
.nv.constant0.triton_poi_fused__native_batch_norm_legit_no_training_cat_relu_41:
	.zero		596
